//
// Generated by NVIDIA NVVM Compiler
//
// Compiler Build ID: CL-36424714
// Cuda compilation tools, release 13.0, V13.0.88
// Based on NVVM 20.0.0
//

.version 9.0
.target sm_100
.address_size 64

	// .globl	_Z12cudaDrawEdgePiiiiPPc

.visible .entry _Z12cudaDrawEdgePiiiiPPc(
	.param .u64 .ptr .align 1 _Z12cudaDrawEdgePiiiiPPc_param_0,
	.param .u32 _Z12cudaDrawEdgePiiiiPPc_param_1,
	.param .u32 _Z12cudaDrawEdgePiiiiPPc_param_2,
	.param .u32 _Z12cudaDrawEdgePiiiiPPc_param_3,
	.param .u64 .ptr .align 1 _Z12cudaDrawEdgePiiiiPPc_param_4
)
{
	.reg .pred 	%p<10>;
	.reg .b32 	%r<18>;
	.reg .b64 	%rd<7>;

	ld.param.u64 	%rd2, [_Z12cudaDrawEdgePiiiiPPc_param_0];
	ld.param.u32 	%r3, [_Z12cudaDrawEdgePiiiiPPc_param_1];
	ld.param.u32 	%r4, [_Z12cudaDrawEdgePiiiiPPc_param_2];
	ld.param.u32 	%r5, [_Z12cudaDrawEdgePiiiiPPc_param_3];
	cvta.to.global.u64 	%rd1, %rd2;
	mov.u32 	%r6, %ctaid.y;
	mov.u32 	%r7, %ntid.y;
	mov.u32 	%r8, %tid.y;
	mad.lo.s32 	%r1, %r6, %r7, %r8;
	mov.u32 	%r9, %ctaid.x;
	mov.u32 	%r10, %ntid.x;
	mov.u32 	%r11, %tid.x;
	mad.lo.s32 	%r2, %r9, %r10, %r11;
	setp.ge.s32 	%p1, %r1, %r3;
	setp.ge.s32 	%p2, %r2, %r4;
	or.pred  	%p3, %p1, %p2;
	@%p3 bra 	$L__BB0_5;
	setp.ge.s32 	%p4, %r1, %r5;
	sub.s32 	%r12, %r3, %r5;
	setp.lt.s32 	%p5, %r1, %r12;
	and.pred  	%p6, %p4, %p5;
	@%p6 bra 	$L__BB0_3;
	mad.lo.s32 	%r16, %r3, %r1, %r2;
	mul.wide.s32 	%rd5, %r16, 4;
	add.s64 	%rd6, %rd1, %rd5;
	mov.b32 	%r17, 0;
	st.global.u32 	[%rd6], %r17;
	bra.uni 	$L__BB0_5;
$L__BB0_3:
	setp.ge.s32 	%p7, %r2, %r5;
	sub.s32 	%r13, %r4, %r5;
	setp.lt.s32 	%p8, %r2, %r13;
	and.pred  	%p9, %p7, %p8;
	@%p9 bra 	$L__BB0_5;
	mad.lo.s32 	%r14, %r3, %r1, %r2;
	mul.wide.s32 	%rd3, %r14, 4;
	add.s64 	%rd4, %rd1, %rd3;
	mov.b32 	%r15, 0;
	st.global.u32 	[%rd4], %r15;
$L__BB0_5:
	ret;

}
	// .globl	_Z14cudaDrawCirclePiiiiiiPPc
.visible .entry _Z14cudaDrawCirclePiiiiiiPPc(
	.param .u64 .ptr .align 1 _Z14cudaDrawCirclePiiiiiiPPc_param_0,
	.param .u32 _Z14cudaDrawCirclePiiiiiiPPc_param_1,
	.param .u32 _Z14cudaDrawCirclePiiiiiiPPc_param_2,
	.param .u32 _Z14cudaDrawCirclePiiiiiiPPc_param_3,
	.param .u32 _Z14cudaDrawCirclePiiiiiiPPc_param_4,
	.param .u32 _Z14cudaDrawCirclePiiiiiiPPc_param_5,
	.param .u64 .ptr .align 1 _Z14cudaDrawCirclePiiiiiiPPc_param_6
)
{


	ret;

}
	// .globl	_Z12cudaDrawLinePiiiPPciiii
.visible .entry _Z12cudaDrawLinePiiiPPciiii(
	.param .u64 .ptr .align 1 _Z12cudaDrawLinePiiiPPciiii_param_0,
	.param .u32 _Z12cudaDrawLinePiiiPPciiii_param_1,
	.param .u32 _Z12cudaDrawLinePiiiPPciiii_param_2,
	.param .u64 .ptr .align 1 _Z12cudaDrawLinePiiiPPciiii_param_3,
	.param .u32 _Z12cudaDrawLinePiiiPPciiii_param_4,
	.param .u32 _Z12cudaDrawLinePiiiPPciiii_param_5,
	.param .u32 _Z12cudaDrawLinePiiiPPciiii_param_6,
	.param .u32 _Z12cudaDrawLinePiiiPPciiii_param_7
)
{


	ret;

}


// ===== COMPILED SASS (sm_100) =====

	.target	sm_100

	.elftype	@"ET_EXEC"


//--------------------- .note.nv.tkinfo           --------------------------
	.section	.note.nv.tkinfo,"",@"SHT_NOTE"
	.sectionflags	@"SHF_NOTE_NV_TKINFO"
	.tkinfo
        /*0018*/ 	.word	0x00000002
        /*0030*/ 	.string	""
        /*0030*/ 	.string	"ptxas"
        /*0030*/ 	.string	"Cuda compilation tools, release 13.0, V13.0.88"
        /*0030*/ 	.string	"Build cuda_13.0.r13.0/compiler.36424714_0"
        /*0030*/ 	.string	"-arch sm_100 -m 64 "



//--------------------- .note.nv.cuinfo           --------------------------
	.section	.note.nv.cuinfo,"",@"SHT_NOTE"
	.sectionflags	@"SHF_NOTE_NV_CUINFO"
        /*0018*/ 	.short	0x0002
        /*001a*/ 	.short	0x0064
        /*001c*/ 	.short	0x0082
	.zero		2


//--------------------- .nv.info                  --------------------------
	.section	.nv.info,"",@"SHT_CUDA_INFO"
	.align	4


	//----- nvinfo : EIATTR_REGCOUNT
	.align		4
        /*0000*/ 	.byte	0x04, 0x2f
        /*0002*/ 	.short	(.L_1 - .L_0)
	.align		4
.L_0:
        /*0004*/ 	.word	index@(_Z12cudaDrawEdgePiiiiPPc)
        /*0008*/ 	.word	0x0000000a


	//----- nvinfo : EIATTR_FRAME_SIZE
	.align		4
.L_1:
        /*000c*/ 	.byte	0x04, 0x11
        /*000e*/ 	.short	(.L_3 - .L_2)
	.align		4
.L_2:
        /*0010*/ 	.word	index@(_Z12cudaDrawEdgePiiiiPPc)
        /*0014*/ 	.word	0x00000000


	//----- nvinfo : EIATTR_REGCOUNT
	.align		4
.L_3:
        /*0018*/ 	.byte	0x04, 0x2f
        /*001a*/ 	.short	(.L_5 - .L_4)
	.align		4
.L_4:
        /*001c*/ 	.word	index@(_Z14cudaDrawCirclePiiiiiiPPc)
        /*0020*/ 	.word	0x00000004


	//----- nvinfo : EIATTR_FRAME_SIZE
	.align		4
.L_5:
        /*0024*/ 	.byte	0x04, 0x11
        /*0026*/ 	.short	(.L_7 - .L_6)
	.align		4
.L_6:
        /*0028*/ 	.word	index@(_Z14cudaDrawCirclePiiiiiiPPc)
        /*002c*/ 	.word	0x00000000


	//----- nvinfo : EIATTR_REGCOUNT
	.align		4
.L_7:
        /*0030*/ 	.byte	0x04, 0x2f
        /*0032*/ 	.short	(.L_9 - .L_8)
	.align		4
.L_8:
        /*0034*/ 	.word	index@(_Z12cudaDrawLinePiiiPPciiii)
        /*0038*/ 	.word	0x00000004


	//----- nvinfo : EIATTR_FRAME_SIZE
	.align		4
.L_9:
        /*003c*/ 	.byte	0x04, 0x11
        /*003e*/ 	.short	(.L_11 - .L_10)
	.align		4
.L_10:
        /*0040*/ 	.word	index@(_Z12cudaDrawLinePiiiPPciiii)
        /*0044*/ 	.word	0x00000000


	//----- nvinfo : EIATTR_MIN_STACK_SIZE
	.align		4
.L_11:
        /*0048*/ 	.byte	0x04, 0x12
        /*004a*/ 	.short	(.L_13 - .L_12)
	.align		4
.L_12:
        /*004c*/ 	.word	index@(_Z12cudaDrawLinePiiiPPciiii)
        /*0050*/ 	.word	0x00000000


	//----- nvinfo : EIATTR_MIN_STACK_SIZE
	.align		4
.L_13:
        /*0054*/ 	.byte	0x04, 0x12
        /*0056*/ 	.short	(.L_15 - .L_14)
	.align		4
.L_14:
        /*0058*/ 	.word	index@(_Z14cudaDrawCirclePiiiiiiPPc)
        /*005c*/ 	.word	0x00000000


	//----- nvinfo : EIATTR_MIN_STACK_SIZE
	.align		4
.L_15:
        /*0060*/ 	.byte	0x04, 0x12
        /*0062*/ 	.short	(.L_17 - .L_16)
	.align		4
.L_16:
        /*0064*/ 	.word	index@(_Z12cudaDrawEdgePiiiiPPc)
        /*0068*/ 	.word	0x00000000
.L_17:


//--------------------- .nv.compat                --------------------------
	.section	.nv.compat,"",@"SHT_CUDA_COMPAT_INFO"
	.align	4
        /*0000*/ 	.byte	0x02, 0x09, 0x00, 0x00, 0x02, 0x02, 0x01, 0x00, 0x02, 0x05, 0x05, 0x00, 0x03, 0x07, 0x01, 0x01
        /*0010*/ 	.byte	0x02, 0x03, 0x00, 0x00, 0x02, 0x06, 0x01, 0x00, 0x04, 0x0b, 0x08, 0x00, 0x09, 0x00, 0x00, 0x00
        /*0020*/ 	.byte	0x00, 0x00, 0x00, 0x00


//--------------------- .nv.info._Z12cudaDrawLinePiiiPPciiii --------------------------
	.section	.nv.info._Z12cudaDrawLinePiiiPPciiii,"",@"SHT_CUDA_INFO"
	.sectionflags	@""
	.align	4


	//----- nvinfo : EIATTR_CUDA_API_VERSION
	.align		4
        /*0000*/ 	.byte	0x04, 0x37
        /*0002*/ 	.short	(.L_19 - .L_18)
.L_18:
        /*0004*/ 	.word	0x00000082


	//----- nvinfo : EIATTR_KPARAM_INFO
	.align		4
.L_19:
        /*0008*/ 	.byte	0x04, 0x17
        /*000a*/ 	.short	(.L_21 - .L_20)
.L_20:
        /*000c*/ 	.word	0x00000000
        /*0010*/ 	.short	0x0007
        /*0012*/ 	.short	0x0024
        /*0014*/ 	.byte	0x00, 0xf0, 0x11, 0x00


	//----- nvinfo : EIATTR_KPARAM_INFO
	.align		4
.L_21:
        /*0018*/ 	.byte	0x04, 0x17
        /*001a*/ 	.short	(.L_23 - .L_22)
.L_22:
        /*001c*/ 	.word	0x00000000
        /*0020*/ 	.short	0x0006
        /*0022*/ 	.short	0x0020
        /*0024*/ 	.byte	0x00, 0xf0, 0x11, 0x00


	//----- nvinfo : EIATTR_KPARAM_INFO
	.align		4
.L_23:
        /*0028*/ 	.byte	0x04, 0x17
        /*002a*/ 	.short	(.L_25 - .L_24)
.L_24:
        /*002c*/ 	.word	0x00000000
        /*0030*/ 	.short	0x0005
        /*0032*/ 	.short	0x001c
        /*0034*/ 	.byte	0x00, 0xf0, 0x11, 0x00


	//----- nvinfo : EIATTR_KPARAM_INFO
	.align		4
.L_25:
        /*0038*/ 	.byte	0x04, 0x17
        /*003a*/ 	.short	(.L_27 - .L_26)
.L_26:
        /*003c*/ 	.word	0x00000000
        /*0040*/ 	.short	0x0004
        /*0042*/ 	.short	0x0018
        /*0044*/ 	.byte	0x00, 0xf0, 0x11, 0x00


	//----- nvinfo : EIATTR_KPARAM_INFO
	.align		4
.L_27:
        /*0048*/ 	.byte	0x04, 0x17
        /*004a*/ 	.short	(.L_29 - .L_28)
.L_28:
        /*004c*/ 	.word	0x00000000
        /*0050*/ 	.short	0x0003
        /*0052*/ 	.short	0x0010
        /*0054*/ 	.byte	0x00, 0xf5, 0x21, 0x00


	//----- nvinfo : EIATTR_KPARAM_INFO
	.align		4
.L_29:
        /*0058*/ 	.byte	0x04, 0x17
        /*005a*/ 	.short	(.L_31 - .L_30)
.L_30:
        /*005c*/ 	.word	0x00000000
        /*0060*/ 	.short	0x0002
        /*0062*/ 	.short	0x000c
        /*0064*/ 	.byte	0x00, 0xf0, 0x11, 0x00


	//----- nvinfo : EIATTR_KPARAM_INFO
	.align		4
.L_31:
        /*0068*/ 	.byte	0x04, 0x17
        /*006a*/ 	.short	(.L_33 - .L_32)
.L_32:
        /*006c*/ 	.word	0x00000000
        /*0070*/ 	.short	0x0001
        /*0072*/ 	.short	0x0008
        /*0074*/ 	.byte	0x00, 0xf0, 0x11, 0x00


	//----- nvinfo : EIATTR_KPARAM_INFO
	.align		4
.L_33:
        /*0078*/ 	.byte	0x04, 0x17
        /*007a*/ 	.short	(.L_35 - .L_34)
.L_34:
        /*007c*/ 	.word	0x00000000
        /*0080*/ 	.short	0x0000
        /*0082*/ 	.short	0x0000
        /*0084*/ 	.byte	0x00, 0xf5, 0x21, 0x00


	//----- nvinfo : EIATTR_SPARSE_MMA_MASK
	.align		4
.L_35:
        /*0088*/ 	.byte	0x03, 0x50
        /*008a*/ 	.short	0x0000


	//----- nvinfo : EIATTR_MAXREG_COUNT
	.align		4
        /*008c*/ 	.byte	0x03, 0x1b
        /*008e*/ 	.short	0x00ff


	//----- nvinfo : EIATTR_MERCURY_ISA_VERSION
	.align		4
        /*0090*/ 	.byte	0x03, 0x5f
        /*0092*/ 	.short	0x0101


	//----- nvinfo : EIATTR_VRC_CTA_INIT_COUNT
	.align		4
        /*0094*/ 	.byte	0x02, 0x4a
	.zero		1
	.zero		1


	//----- nvinfo : EIATTR_EXIT_INSTR_OFFSETS
	.align		4
        /*0098*/ 	.byte	0x04, 0x1c
        /*009a*/ 	.short	(.L_37 - .L_36)


	//   ....[0]....
.L_36:
        /*009c*/ 	.word	0x00000010


	//----- nvinfo : EIATTR_CBANK_PARAM_SIZE
	.align		4
.L_37:
        /*00a0*/ 	.byte	0x03, 0x19
        /*00a2*/ 	.short	0x0028


	//----- nvinfo : EIATTR_PARAM_CBANK
	.align		4
        /*00a4*/ 	.byte	0x04, 0x0a
        /*00a6*/ 	.short	(.L_39 - .L_38)
	.align		4
.L_38:
        /*00a8*/ 	.word	index@(.nv.constant0._Z12cudaDrawLinePiiiPPciiii)
        /*00ac*/ 	.short	0x0380
        /*00ae*/ 	.short	0x0028


	//----- nvinfo : EIATTR_SW_WAR
	.align		4
.L_39:
        /*00b0*/ 	.byte	0x04, 0x36
        /*00b2*/ 	.short	(.L_41 - .L_40)
.L_40:
        /*00b4*/ 	.word	0x00000008
.L_41:


//--------------------- .nv.info._Z14cudaDrawCirclePiiiiiiPPc --------------------------
	.section	.nv.info._Z14cudaDrawCirclePiiiiiiPPc,"",@"SHT_CUDA_INFO"
	.sectionflags	@""
	.align	4


	//----- nvinfo : EIATTR_CUDA_API_VERSION
	.align		4
        /*0000*/ 	.byte	0x04, 0x37
        /*0002*/ 	.short	(.L_43 - .L_42)
.L_42:
        /*0004*/ 	.word	0x00000082


	//----- nvinfo : EIATTR_KPARAM_INFO
	.align		4
.L_43:
        /*0008*/ 	.byte	0x04, 0x17
        /*000a*/ 	.short	(.L_45 - .L_44)
.L_44:
        /*000c*/ 	.word	0x00000000
        /*0010*/ 	.short	0x0006
        /*0012*/ 	.short	0x0020
        /*0014*/ 	.byte	0x00, 0xf5, 0x21, 0x00


	//----- nvinfo : EIATTR_KPARAM_INFO
	.align		4
.L_45:
        /*0018*/ 	.byte	0x04, 0x17
        /*001a*/ 	.short	(.L_47 - .L_46)
.L_46:
        /*001c*/ 	.word	0x00000000
        /*0020*/ 	.short	0x0005
        /*0022*/ 	.short	0x0018
        /*0024*/ 	.byte	0x00, 0xf0, 0x11, 0x00


	//----- nvinfo : EIATTR_KPARAM_INFO
	.align		4
.L_47:
        /*0028*/ 	.byte	0x04, 0x17
        /*002a*/ 	.short	(.L_49 - .L_48)
.L_48:
        /*002c*/ 	.word	0x00000000
        /*0030*/ 	.short	0x0004
        /*0032*/ 	.short	0x0014
        /*0034*/ 	.byte	0x00, 0xf0, 0x11, 0x00


	//----- nvinfo : EIATTR_KPARAM_INFO
	.align		4
.L_49:
        /*0038*/ 	.byte	0x04, 0x17
        /*003a*/ 	.short	(.L_51 - .L_50)
.L_50:
        /*003c*/ 	.word	0x00000000
        /*0040*/ 	.short	0x0003
        /*0042*/ 	.short	0x0010
        /*0044*/ 	.byte	0x00, 0xf0, 0x11, 0x00


	//----- nvinfo : EIATTR_KPARAM_INFO
	.align		4
.L_51:
        /*0048*/ 	.byte	0x04, 0x17
        /*004a*/ 	.short	(.L_53 - .L_52)
.L_52:
        /*004c*/ 	.word	0x00000000
        /*0050*/ 	.short	0x0002
        /*0052*/ 	.short	0x000c
        /*0054*/ 	.byte	0x00, 0xf0, 0x11, 0x00


	//----- nvinfo : EIATTR_KPARAM_INFO
	.align		4
.L_53:
        /*0058*/ 	.byte	0x04, 0x17
        /*005a*/ 	.short	(.L_55 - .L_54)
.L_54:
        /*005c*/ 	.word	0x00000000
        /*0060*/ 	.short	0x0001
        /*0062*/ 	.short	0x0008
        /*0064*/ 	.byte	0x00, 0xf0, 0x11, 0x00


	//----- nvinfo : EIATTR_KPARAM_INFO
	.align		4
.L_55:
        /*0068*/ 	.byte	0x04, 0x17
        /*006a*/ 	.short	(.L_57 - .L_56)
.L_56:
        /*006c*/ 	.word	0x00000000
        /*0070*/ 	.short	0x0000
        /*0072*/ 	.short	0x0000
        /*0074*/ 	.byte	0x00, 0xf5, 0x21, 0x00


	//----- nvinfo : EIATTR_SPARSE_MMA_MASK
	.align		4
.L_57:
        /*0078*/ 	.byte	0x03, 0x50
        /*007a*/ 	.short	0x0000


	//----- nvinfo : EIATTR_MAXREG_COUNT
	.align		4
        /*007c*/ 	.byte	0x03, 0x1b
        /*007e*/ 	.short	0x00ff


	//----- nvinfo : EIATTR_MERCURY_ISA_VERSION
	.align		4
        /*0080*/ 	.byte	0x03, 0x5f
        /*0082*/ 	.short	0x0101


	//----- nvinfo : EIATTR_VRC_CTA_INIT_COUNT
	.align		4
        /*0084*/ 	.byte	0x02, 0x4a
	.zero		1
	.zero		1


	//----- nvinfo : EIATTR_EXIT_INSTR_OFFSETS
	.align		4
        /*0088*/ 	.byte	0x04, 0x1c
        /*008a*/ 	.short	(.L_59 - .L_58)


	//   ....[0]....
.L_58:
        /*008c*/ 	.word	0x00000010


	//----- nvinfo : EIATTR_CBANK_PARAM_SIZE
	.align		4
.L_59:
        /*0090*/ 	.byte	0x03, 0x19
        /*0092*/ 	.short	0x0028


	//----- nvinfo : EIATTR_PARAM_CBANK
	.align		4
        /*0094*/ 	.byte	0x04, 0x0a
        /*0096*/ 	.short	(.L_61 - .L_60)
	.align		4
.L_60:
        /*0098*/ 	.word	index@(.nv.constant0._Z14cudaDrawCirclePiiiiiiPPc)
        /*009c*/ 	.short	0x0380
        /*009e*/ 	.short	0x0028


	//----- nvinfo : EIATTR_SW_WAR
	.align		4
.L_61:
        /*00a0*/ 	.byte	0x04, 0x36
        /*00a2*/ 	.short	(.L_63 - .L_62)
.L_62:
        /*00a4*/ 	.word	0x00000008
.L_63:


//--------------------- .nv.info._Z12cudaDrawEdgePiiiiPPc --------------------------
	.section	.nv.info._Z12cudaDrawEdgePiiiiPPc,"",@"SHT_CUDA_INFO"
	.sectionflags	@""
	.align	4


	//----- nvinfo : EIATTR_CUDA_API_VERSION
	.align		4
        /*0000*/ 	.byte	0x04, 0x37
        /*0002*/ 	.short	(.L_65 - .L_64)
.L_64:
        /*0004*/ 	.word	0x00000082


	//----- nvinfo : EIATTR_KPARAM_INFO
	.align		4
.L_65:
        /*0008*/ 	.byte	0x04, 0x17
        /*000a*/ 	.short	(.L_67 - .L_66)
.L_66:
        /*000c*/ 	.word	0x00000000
        /*0010*/ 	.short	0x0004
        /*0012*/ 	.short	0x0018
        /*0014*/ 	.byte	0x00, 0xf5, 0x21, 0x00


	//----- nvinfo : EIATTR_KPARAM_INFO
	.align		4
.L_67:
        /*0018*/ 	.byte	0x04, 0x17
        /*001a*/ 	.short	(.L_69 - .L_68)
.L_68:
        /*001c*/ 	.word	0x00000000
        /*0020*/ 	.short	0x0003
        /*0022*/ 	.short	0x0010
        /*0024*/ 	.byte	0x00, 0xf0, 0x11, 0x00


	//----- nvinfo : EIATTR_KPARAM_INFO
	.align		4
.L_69:
        /*0028*/ 	.byte	0x04, 0x17
        /*002a*/ 	.short	(.L_71 - .L_70)
.L_70:
        /*002c*/ 	.word	0x00000000
        /*0030*/ 	.short	0x0002
        /*0032*/ 	.short	0x000c
        /*0034*/ 	.byte	0x00, 0xf0, 0x11, 0x00


	//----- nvinfo : EIATTR_KPARAM_INFO
	.align		4
.L_71:
        /*0038*/ 	.byte	0x04, 0x17
        /*003a*/ 	.short	(.L_73 - .L_72)
.L_72:
        /*003c*/ 	.word	0x00000000
        /*0040*/ 	.short	0x0001
        /*0042*/ 	.short	0x0008
        /*0044*/ 	.byte	0x00, 0xf0, 0x11, 0x00


	//----- nvinfo : EIATTR_KPARAM_INFO
	.align		4
.L_73:
        /*0048*/ 	.byte	0x04, 0x17
        /*004a*/ 	.short	(.L_75 - .L_74)
.L_74:
        /*004c*/ 	.word	0x00000000
        /*0050*/ 	.short	0x0000
        /*0052*/ 	.short	0x0000
        /*0054*/ 	.byte	0x00, 0xf5, 0x21, 0x00


	//----- nvinfo : EIATTR_SPARSE_MMA_MASK
	.align		4
.L_75:
        /*0058*/ 	.byte	0x03, 0x50
        /*005a*/ 	.short	0x0000


	//----- nvinfo : EIATTR_MAXREG_COUNT
	.align		4
        /*005c*/ 	.byte	0x03, 0x1b
        /*005e*/ 	.short	0x00ff


	//----- nvinfo : EIATTR_MERCURY_ISA_VERSION
	.align		4
        /*0060*/ 	.byte	0x03, 0x5f
        /*0062*/ 	.short	0x0101


	//----- nvinfo : EIATTR_VRC_CTA_INIT_COUNT
	.align		4
        /*0064*/ 	.byte	0x02, 0x4a
	.zero		1
	.zero		1


	//----- nvinfo : EIATTR_EXIT_INSTR_OFFSETS
	.align		4
        /*0068*/ 	.byte	0x04, 0x1c
        /*006a*/ 	.short	(.L_77 - .L_76)


	//   ....[0]....
.L_76:
        /*006c*/ 	.word	0x000000c0


	//   ....[1]....
        /*0070*/ 	.word	0x00000160


	//   ....[2]....
        /*0074*/ 	.word	0x000001a0


	//   ....[3]....
        /*0078*/ 	.word	0x000001f0


	//----- nvinfo : EIATTR_CBANK_PARAM_SIZE
	.align		4
.L_77:
        /*007c*/ 	.byte	0x03, 0x19
        /*007e*/ 	.short	0x0020


	//----- nvinfo : EIATTR_PARAM_CBANK
	.align		4
        /*0080*/ 	.byte	0x04, 0x0a
        /*0082*/ 	.short	(.L_79 - .L_78)
	.align		4
.L_78:
        /*0084*/ 	.word	index@(.nv.constant0._Z12cudaDrawEdgePiiiiPPc)
        /*0088*/ 	.short	0x0380
        /*008a*/ 	.short	0x0020


	//----- nvinfo : EIATTR_SW_WAR
	.align		4
.L_79:
        /*008c*/ 	.byte	0x04, 0x36
        /*008e*/ 	.short	(.L_81 - .L_80)
.L_80:
        /*0090*/ 	.word	0x00000008
.L_81:


//--------------------- .nv.callgraph             --------------------------
	.section	.nv.callgraph,"",@"SHT_CUDA_CALLGRAPH"
	.align	4
	.sectionentsize	8
	.align		4
        /*0000*/ 	.word	0x00000000
	.align		4
        /*0004*/ 	.word	0xffffffff
	.align		4
        /*0008*/ 	.word	0x00000000
	.align		4
        /*000c*/ 	.word	0xfffffffe
	.align		4
        /*0010*/ 	.word	0x00000000
	.align		4
        /*0014*/ 	.word	0xfffffffd
	.align		4
        /*0018*/ 	.word	0x00000000
	.align		4
        /*001c*/ 	.word	0xfffffffc


//--------------------- .text._Z12cudaDrawLinePiiiPPciiii --------------------------
	.section	.text._Z12cudaDrawLinePiiiPPciiii,"ax",@progbits
	.align	128
        .global         _Z12cudaDrawLinePiiiPPciiii
        .type           _Z12cudaDrawLinePiiiPPciiii,@function
        .size           _Z12cudaDrawLinePiiiPPciiii,(.L_x_3 - _Z12cudaDrawLinePiiiPPciiii)
        .other          _Z12cudaDrawLinePiiiPPciiii,@"STO_CUDA_ENTRY STV_DEFAULT"
_Z12cudaDrawLinePiiiPPciiii:
.text._Z12cudaDrawLinePiiiPPciiii:
[----:B------:R-:W-:Y:S01]  /*0000*/  LDC R1, c[0x0][0x37c] ;  /* 0x0000df00ff017b82 */ /* 0x000fe20000000800 */
[----:B------:R-:W-:Y:S05]  /*0010*/  EXIT ;  /* 0x000000000000794d */ /* 0x000fea0003800000 */
.L_x_0:
[----:B------:R-:W-:-:S00]  /*0020*/  BRA `(.L_x_0) ;  /* 0xfffffffc00fc7947 */ /* 0x000fc0000383ffff */
[----:B------:R-:W-:-:S00]  /*0030*/  NOP ;  /* 0x0000000000007918 */ /* 0x000fc00000000000 */
        /* <DEDUP_REMOVED lines=12> */
.L_x_3:


//--------------------- .text._Z14cudaDrawCirclePiiiiiiPPc --------------------------
	.section	.text._Z14cudaDrawCirclePiiiiiiPPc,"ax",@progbits
	.align	128
        .global         _Z14cudaDrawCirclePiiiiiiPPc
        .type           _Z14cudaDrawCirclePiiiiiiPPc,@function
        .size           _Z14cudaDrawCirclePiiiiiiPPc,(.L_x_4 - _Z14cudaDrawCirclePiiiiiiPPc)
        .other          _Z14cudaDrawCirclePiiiiiiPPc,@"STO_CUDA_ENTRY STV_DEFAULT"
_Z14cudaDrawCirclePiiiiiiPPc:
.text._Z14cudaDrawCirclePiiiiiiPPc:
[----:B------:R-:W-:Y:S01]  /*0000*/  LDC R1, c[0x0][0x37c] ;  /* 0x0000df00ff017b82 */ /* 0x000fe20000000800 */
[----:B------:R-:W-:Y:S05]  /*0010*/  EXIT ;  /* 0x000000000000794d */ /* 0x000fea0003800000 */
.L_x_1:
        /* <DEDUP_REMOVED lines=14> */
.L_x_4:


//--------------------- .text._Z12cudaDrawEdgePiiiiPPc --------------------------
	.section	.text._Z12cudaDrawEdgePiiiiPPc,"ax",@progbits
	.align	128
        .global         _Z12cudaDrawEdgePiiiiPPc
        .type           _Z12cudaDrawEdgePiiiiPPc,@function
        .size           _Z12cudaDrawEdgePiiiiPPc,(.L_x_5 - _Z12cudaDrawEdgePiiiiPPc)
        .other          _Z12cudaDrawEdgePiiiiPPc,@"STO_CUDA_ENTRY STV_DEFAULT"
_Z12cudaDrawEdgePiiiiPPc:
.text._Z12cudaDrawEdgePiiiiPPc:
[----:B------:R-:W-:Y:S01]  /*0000*/  LDC R1, c[0x0][0x37c] ;  /* 0x0000df00ff017b82 */ /* 0x000fe20000000800 */
[----:B------:R-:W0:Y:S07]  /*0010*/  S2R R2, SR_TID.X ;  /* 0x0000000000027919 */ /* 0x000e2e0000002100 */
[----:B------:R-:W1:Y:S01]  /*0020*/  LDC R0, c[0x0][0x364] ;  /* 0x0000d900ff007b82 */ /* 0x000e620000000800 */
[----:B------:R-:W2:Y:S01]  /*0030*/  LDCU.64 UR8, c[0x0][0x388] ;  /* 0x00007100ff0877ac */ /* 0x000ea20008000a00 */
[----:B------:R-:W1:Y:S06]  /*0040*/  S2R R3, SR_TID.Y ;  /* 0x0000000000037919 */ /* 0x000e6c0000002200 */
[----:B------:R-:W0:Y:S08]  /*0050*/  S2UR UR5, SR_CTAID.X ;  /* 0x00000000000579c3 */ /* 0x000e300000002500 */
[----:B------:R-:W0:Y:S08]  /*0060*/  LDC R5, c[0x0][0x360] ;  /* 0x0000d800ff057b82 */ /* 0x000e300000000800 */
[----:B------:R-:W1:Y:S01]  /*0070*/  S2UR UR4, SR_CTAID.Y ;  /* 0x00000000000479c3 */ /* 0x000e620000002600 */
[----:B0-----:R-:W-:-:S05]  /*0080*/  IMAD R5, R5, UR5, R2 ;  /* 0x0000000505057c24 */ /* 0x001fca000f8e0202 */
[----:B--2---:R-:W-:Y:S01]  /*0090*/  ISETP.GE.AND P0, PT, R5, UR9, PT ;  /* 0x0000000905007c0c */ /* 0x004fe2000bf06270 */
[----:B-1----:R-:W-:-:S05]  /*00a0*/  IMAD R0, R0, UR4, R3 ;  /* 0x0000000400007c24 */ /* 0x002fca000f8e0203 */
[----:B------:R-:W-:-:S13]  /*00b0*/  ISETP.GE.OR P0, PT, R0, UR8, P0 ;  /* 0x0000000800007c0c */ /* 0x000fda0008706670 */
[----:B------:R-:W-:Y:S05]  /*00c0*/  @P0 EXIT ;  /* 0x000000000000094d */ /* 0x000fea0003800000 */
[----:B------:R-:W0:Y:S01]  /*00d0*/  LDCU UR5, c[0x0][0x390] ;  /* 0x00007200ff0577ac */ /* 0x000e220008000800 */
[----:B------:R-:W1:Y:S01]  /*00e0*/  LDCU.64 UR6, c[0x0][0x358] ;  /* 0x00006b00ff0677ac */ /* 0x000e620008000a00 */
[----:B0-----:R-:W-:-:S06]  /*00f0*/  UIADD3 UR4, UPT, UPT, UR8, -UR5, URZ ;  /* 0x8000000508047290 */ /* 0x001fcc000fffe0ff */
[----:B------:R-:W-:-:S04]  /*0100*/  ISETP.GE.AND P0, PT, R0, UR4, PT ;  /* 0x0000000400007c0c */ /* 0x000fc8000bf06270 */
[----:B------:R-:W-:-:S13]  /*0110*/  ISETP.GE.AND P0, PT, R0, UR5, !P0 ;  /* 0x0000000500007c0c */ /* 0x000fda000c706270 */
[----:B------:R-:W0:Y:S01]  /*0120*/  @!P0 LDC.64 R2, c[0x0][0x380] ;  /* 0x0000e000ff028b82 */ /* 0x000e220000000a00 */
[----:B------:R-:W-:-:S04]  /*0130*/  @!P0 IMAD R7, R0, UR8, R5 ;  /* 0x0000000800078c24 */ /* 0x000fc8000f8e0205 */
[----:B0-----:R-:W-:-:S05]  /*0140*/  @!P0 IMAD.WIDE R2, R7, 0x4, R2 ;  /* 0x0000000407028825 */ /* 0x001fca00078e0202 */
[----:B-1----:R0:W-:Y:S01]  /*0150*/  @!P0 STG.E desc[UR6][R2.64], RZ ;  /* 0x000000ff02008986 */ /* 0x0021e2000c101906 */
[----:B------:R-:W-:Y:S05]  /*0160*/  @!P0 EXIT ;  /* 0x000000000000894d */ /* 0x000fea0003800000 */
[----:B------:R-:W-:Y:S02]  /*0170*/  UIADD3 UR4, UPT, UPT, UR9, -UR5, URZ ;  /* 0x8000000509047290 */ /* 0x000fe4000fffe0ff */
[----:B------:R-:W-:-:S04]  /*0180*/  ISETP.GE.AND P1, PT, R5, UR5, PT ;  /* 0x0000000505007c0c */ /* 0x000fc8000bf26270 */
[----:B------:R-:W-:-:S13]  /*0190*/  ISETP.GE.AND P0, PT, R5, UR4, PT ;  /* 0x0000000405007c0c */ /* 0x000fda000bf06270 */
[----:B------:R-:W-:Y:S05]  /*01a0*/  @!P0 EXIT P1 ;  /* 0x000000000000894d */ /* 0x000fea0000800000 */
[----:B0-----:R-:W0:Y:S01]  /*01b0*/  LDC.64 R2, c[0x0][0x380] ;  /* 0x0000e000ff027b82 */ /* 0x001e220000000a00 */
[----:B------:R-:W-:-:S04]  /*01c0*/  IMAD R5, R0, UR8, R5 ;  /* 0x0000000800057c24 */ /* 0x000fc8000f8e0205 */
[----:B0-----:R-:W-:-:S05]  /*01d0*/  IMAD.WIDE R2, R5, 0x4, R2 ;  /* 0x0000000405027825 */ /* 0x001fca00078e0202 */
[----:B------:R-:W-:Y:S01]  /*01e0*/  STG.E desc[UR6][R2.64], RZ ;  /* 0x000000ff02007986 */ /* 0x000fe2000c101906 */
[----:B------:R-:W-:Y:S05]  /*01f0*/  EXIT ;  /* 0x000000000000794d */ /* 0x000fea0003800000 */
.L_x_2:
        /* <DEDUP_REMOVED lines=16> */
.L_x_5:


//--------------------- .nv.shared.reserved.0     --------------------------
	.section	.nv.shared.reserved.0,"aw",@nobits
	.weak		__nv_reservedSMEM_offset_0_alias
	.size		__nv_reservedSMEM_offset_0_alias, 0, 64
	.other		__nv_reservedSMEM_offset_0_alias,@"STO_CUDA_RESERVED_SHARED STV_DEFAULT"
__nv_reservedSMEM_offset_0_alias:
	.zero		0
	.zero		64


//--------------------- .nv.constant0._Z12cudaDrawLinePiiiPPciiii --------------------------
	.section	.nv.constant0._Z12cudaDrawLinePiiiPPciiii,"a",@progbits
	.sectionflags	@""
	.align	4
.nv.constant0._Z12cudaDrawLinePiiiPPciiii:
	.zero		936


//--------------------- .nv.constant0._Z14cudaDrawCirclePiiiiiiPPc --------------------------
	.section	.nv.constant0._Z14cudaDrawCirclePiiiiiiPPc,"a",@progbits
	.sectionflags	@""
	.align	4
.nv.constant0._Z14cudaDrawCirclePiiiiiiPPc:
	.zero		936


//--------------------- .nv.constant0._Z12cudaDrawEdgePiiiiPPc --------------------------
	.section	.nv.constant0._Z12cudaDrawEdgePiiiiPPc,"a",@progbits
	.sectionflags	@""
	.align	4
.nv.constant0._Z12cudaDrawEdgePiiiiPPc:
	.zero		928


//--------------------- SYMBOLS --------------------------

	.type		.nv.reservedSmem.offset0,@object
	.size		.nv.reservedSmem.offset0,0x4
